	.headerflags	@"EF_CUDA_TEXMODE_UNIFIED EF_CUDA_64BIT_ADDRESS EF_CUDA_ACCELERATORS EF_CUDA_SM90 EF_CUDA_VIRTUAL_SM(EF_CUDA_SM90)"
	.elftype	@"ET_EXEC"


//--------------------- .nv.info                  --------------------------
	.section	.nv.info,"",@"SHT_CUDA_INFO"
	.align	4


	//----- nvinfo : EIATTR_REGCOUNT
	.align		4
        /*0000*/ 	.byte	0x04, 0x2f
        /*0002*/ 	.short	(.L_3 - .L_2)
	.align		4
.L_2:
        /*0004*/ 	.word	index@(triton_poi_fused_div_22)
        /*0008*/ 	.word	0x00000022


	//----- nvinfo : EIATTR_MIN_STACK_SIZE
	.align		4
.L_3:
        /*000c*/ 	.byte	0x04, 0x12
        /*000e*/ 	.short	(.L_5 - .L_4)
	.align		4
.L_4:
        /*0010*/ 	.word	index@(triton_poi_fused_div_22)
        /*0014*/ 	.word	0x00000000


	//----- nvinfo : EIATTR_FRAME_SIZE
	.align		4
.L_5:
        /*0018*/ 	.byte	0x04, 0x11
        /*001a*/ 	.short	(.L_7 - .L_6)
	.align		4
.L_6:
        /*001c*/ 	.word	index@(triton_poi_fused_div_22)
        /*0020*/ 	.word	0x00000000


	//----- nvinfo : EIATTR_MIN_STACK_SIZE
	.align		4
.L_7:
        /*0024*/ 	.byte	0x04, 0x12
        /*0026*/ 	.short	(.L_9 - .L_8)
	.align		4
.L_8:
        /*0028*/ 	.word	index@(triton_poi_fused_div_22)
        /*002c*/ 	.word	0x00000000
.L_9:


//--------------------- .nv.info.triton_poi_fused_div_22 --------------------------
	.section	.nv.info.triton_poi_fused_div_22,"",@"SHT_CUDA_INFO"
	.sectionflags	@""
	.align	4


	//----- nvinfo : EIATTR_CUDA_API_VERSION
	.align		4
        /*0000*/ 	.byte	0x04, 0x37
        /*0002*/ 	.short	(.L_11 - .L_10)
.L_10:
        /*0004*/ 	.word	0x0000007c


	//----- nvinfo : EIATTR_KPARAM_INFO
	.align		4
.L_11:
        /*0008*/ 	.byte	0x04, 0x17
        /*000a*/ 	.short	(.L_13 - .L_12)
.L_12:
        /*000c*/ 	.word	0x00000000
        /*0010*/ 	.short	0x0004
        /*0012*/ 	.short	0x001c
        /*0014*/ 	.byte	0x00, 0xf0, 0x11, 0x00


	//----- nvinfo : EIATTR_KPARAM_INFO
	.align		4
.L_13:
        /*0018*/ 	.byte	0x04, 0x17
        /*001a*/ 	.short	(.L_15 - .L_14)
.L_14:
        /*001c*/ 	.word	0x00000000
        /*0020*/ 	.short	0x0003
        /*0022*/ 	.short	0x0018
        /*0024*/ 	.byte	0x00, 0xf0, 0x11, 0x00


	//----- nvinfo : EIATTR_KPARAM_INFO
	.align		4
.L_15:
        /*0028*/ 	.byte	0x04, 0x17
        /*002a*/ 	.short	(.L_17 - .L_16)
.L_16:
        /*002c*/ 	.word	0x00000000
        /*0030*/ 	.short	0x0002
        /*0032*/ 	.short	0x0010
        /*0034*/ 	.byte	0x00, 0xf4, 0x21, 0x00


	//----- nvinfo : EIATTR_KPARAM_INFO
	.align		4
.L_17:
        /*0038*/ 	.byte	0x04, 0x17
        /*003a*/ 	.short	(.L_19 - .L_18)
.L_18:
        /*003c*/ 	.word	0x00000000
        /*0040*/ 	.short	0x0001
        /*0042*/ 	.short	0x0008
        /*0044*/ 	.byte	0x00, 0xf4, 0x21, 0x00


	//----- nvinfo : EIATTR_KPARAM_INFO
	.align		4
.L_19:
        /*0048*/ 	.byte	0x04, 0x17
        /*004a*/ 	.short	(.L_21 - .L_20)
.L_20:
        /*004c*/ 	.word	0x00000000
        /*0050*/ 	.short	0x0000
        /*0052*/ 	.short	0x0000
        /*0054*/ 	.byte	0x00, 0xf4, 0x21, 0x00


	//----- nvinfo : EIATTR_SPARSE_MMA_MASK
	.align		4
.L_21:
        /*0058*/ 	.byte	0x03, 0x50
        /*005a*/ 	.short	0x0000


	//----- nvinfo : EIATTR_MAXREG_COUNT
	.align		4
        /*005c*/ 	.byte	0x03, 0x1b
        /*005e*/ 	.short	0x00ff


	//----- nvinfo : EIATTR_EXIT_INSTR_OFFSETS
	.align		4
        /*0060*/ 	.byte	0x04, 0x1c
        /*0062*/ 	.short	(.L_23 - .L_22)


	//   ....[0]....
.L_22:
        /*0064*/ 	.word	0x00001190


	//   ....[1]....
        /*0068*/ 	.word	0x000011b0


	//----- nvinfo : EIATTR_REQNTID
	.align		4
.L_23:
        /*006c*/ 	.byte	0x04, 0x10
        /*006e*/ 	.short	(.L_25 - .L_24)
.L_24:
        /*0070*/ 	.word	0x00000100
        /*0074*/ 	.word	0x00000001
        /*0078*/ 	.word	0x00000001


	//----- nvinfo : EIATTR_CBANK_PARAM_SIZE
	.align		4
.L_25:
        /*007c*/ 	.byte	0x03, 0x19
        /*007e*/ 	.short	0x0020


	//----- nvinfo : EIATTR_PARAM_CBANK
	.align		4
        /*0080*/ 	.byte	0x04, 0x0a
        /*0082*/ 	.short	(.L_27 - .L_26)
	.align		4
.L_26:
        /*0084*/ 	.word	index@(.nv.constant0.triton_poi_fused_div_22)
        /*0088*/ 	.short	0x0210
        /*008a*/ 	.short	0x0020


	//----- nvinfo : EIATTR_SW_WAR
	.align		4
.L_27:
        /*008c*/ 	.byte	0x04, 0x36
        /*008e*/ 	.short	(.L_29 - .L_28)
.L_28:
        /*0090*/ 	.word	0x00000008
.L_29:


//--------------------- .nv.callgraph             --------------------------
	.section	.nv.callgraph,"",@"SHT_CUDA_CALLGRAPH"
	.align	4
	.sectionentsize	8
	.align		4
        /*0000*/ 	.word	0x00000000
	.align		4
        /*0004*/ 	.word	0xffffffff
	.align		4
        /*0008*/ 	.word	0x00000000
	.align		4
        /*000c*/ 	.word	0xfffffffe
	.align		4
        /*0010*/ 	.word	0x00000000
	.align		4
        /*0014*/ 	.word	0xfffffffd
	.align		4
        /*0018*/ 	.word	0x00000000
	.align		4
        /*001c*/ 	.word	0xfffffffc


//--------------------- .nv.constant4             --------------------------
	.section	.nv.constant4,"a",@progbits
	.align	8
	.align		8
.nv.constant4:
        /*0000*/ 	.dword	_$_str
	.align		8
        /*0008*/ 	.dword	_$_str_$_2


//--------------------- .text.triton_poi_fused_div_22 --------------------------
	.section	.text.triton_poi_fused_div_22,"ax",@progbits
	.sectionflags	@"SHF_BARRIERS=1"
	.align	128
        .global         triton_poi_fused_div_22
        .type           triton_poi_fused_div_22,@function
        .size           triton_poi_fused_div_22,(.L_x_1 - triton_poi_fused_div_22)
        .other          triton_poi_fused_div_22,@"STO_CUDA_ENTRY STV_DEFAULT"
triton_poi_fused_div_22:
.text.triton_poi_fused_div_22:
[----:B------:R-:W0:Y:S01]  /*0000*/  LDC R1, c[0x0][0x28] ;  /* 0x00000a00ff017b82 */ /* 0x000e220000000800 */
[----:B------:R-:W1:Y:S07]  /*0010*/  S2R R0, SR_TID.X ;  /* 0x0000000000007919 */ /* 0x000e6e0000002100 */
[----:B------:R-:W2:Y:S01]  /*0020*/  LDC.64 R24, c[0x0][0x210] ;  /* 0x00008400ff187b82 */ /* 0x000ea20000000a00 */
[----:B------:R-:W-:Y:S01]  /*0030*/  CS2R R10, SRZ ;  /* 0x00000000000a7805 */ /* 0x000fe2000001ff00 */
[----:B------:R-:W-:Y:S01]  /*0040*/  ULDC.64 UR6, c[0x0][0x208] ;  /* 0x0000820000067ab9 */ /* 0x000fe20000000a00 */
[----:B------:R-:W3:Y:S01]  /*0050*/  S2R R4, SR_CTAID.Y ;  /* 0x0000000000047919 */ /* 0x000ee20000002600 */
[----:B------:R-:W4:Y:S01]  /*0060*/  S2R R3, SR_CTAID.X ;  /* 0x0000000000037919 */ /* 0x000f220000002500 */
[----:B-1----:R-:W-:-:S02]  /*0070*/  SHF.L.U32 R2, R0, 0x2, RZ ;  /* 0x0000000200027819 */ /* 0x002fc400000006ff */
[----:B---3--:R-:W-:Y:S02]  /*0080*/  SHF.L.U32 R27, R4, 0xa, RZ ;  /* 0x0000000a041b7819 */ /* 0x008fe400000006ff */
[----:B------:R-:W-:Y:S02]  /*0090*/  SHF.R.S32.HI R21, RZ, 0x15, R4 ;  /* 0x00000015ff157819 */ /* 0x000fe40000011404 */
[----:B------:R-:W-:Y:S02]  /*00a0*/  LOP3.LUT R2, R2, 0x3fc, RZ, 0xc0, !PT ;  /* 0x000003fc02027812 */ /* 0x000fe400078ec0ff */
[----:B------:R-:W-:Y:S02]  /*00b0*/  SGXT R21, R21, 0x1 ;  /* 0x000000011515781a */ /* 0x000fe40000000200 */
[----:B------:R-:W-:Y:S02]  /*00c0*/  LOP3.LUT R4, R27, R2, RZ, 0xfc, !PT ;  /* 0x000000021b047212 */ /* 0x000fe400078efcff */
[----:B----4-:R-:W-:-:S02]  /*00d0*/  SHF.L.U32 R5, R3, 0x2, RZ ;  /* 0x0000000203057819 */ /* 0x010fc400000006ff */
[----:B------:R-:W-:Y:S02]  /*00e0*/  LEA.HI R6, R21, R4, RZ, 0x9 ;  /* 0x0000000415067211 */ /* 0x000fe400078f48ff */
[----:B------:R-:W-:Y:S02]  /*00f0*/  ISETP.GE.AND P0, PT, R5, 0x4, PT ;  /* 0x000000040500780c */ /* 0x000fe40003f06270 */
[----:B------:R-:W-:Y:S02]  /*0100*/  LOP3.LUT R7, R6, 0xfffffe00, RZ, 0xc0, !PT ;  /* 0xfffffe0006077812 */ /* 0x000fe400078ec0ff */
[----:B------:R-:W-:Y:S02]  /*0110*/  SHF.R.S32.HI R6, RZ, 0x9, R6 ;  /* 0x00000009ff067819 */ /* 0x000fe40000011406 */
[----:B------:R-:W-:Y:S02]  /*0120*/  IADD3 R7, R4, -R7, RZ ;  /* 0x8000000704077210 */ /* 0x000fe40007ffe0ff */
[----:B------:R-:W-:Y:S01]  /*0130*/  IADD3 R8, R5, 0x2, RZ ;  /* 0x0000000205087810 */ /* 0x000fe20007ffe0ff */
[C---:B------:R-:W-:Y:S01]  /*0140*/  IMAD.IADD R4, R6.reuse, 0x1, R3 ;  /* 0x0000000106047824 */ /* 0x040fe200078e0203 */
[----:B------:R-:W-:-:S02]  /*0150*/  LEA R13, R6, R7, 0xb ;  /* 0x00000007060d7211 */ /* 0x000fc400078e58ff */
[----:B------:R-:W-:Y:S02]  /*0160*/  IADD3 R6, R5, 0x1, RZ ;  /* 0x0000000105067810 */ /* 0x000fe40007ffe0ff */
[----:B------:R-:W-:Y:S02]  /*0170*/  LEA R7, R4, R7, 0xb ;  /* 0x0000000704077211 */ /* 0x000fe400078e58ff */
[----:B------:R-:W-:Y:S01]  /*0180*/  IADD3 R12, R5, 0x3, RZ ;  /* 0x00000003050c7810 */ /* 0x000fe20007ffe0ff */
[----:B------:R-:W-:Y:S01]  /*0190*/  IMAD R23, R6, 0x200, R13 ;  /* 0x0000020006177824 */ /* 0x000fe200078e020d */
[----:B------:R-:W-:Y:S02]  /*01a0*/  ISETP.GE.AND P2, PT, R8, 0x4, PT ;  /* 0x000000040800780c */ /* 0x000fe40003f46270 */
[----:B------:R-:W-:Y:S01]  /*01b0*/  CS2R R8, SRZ ;  /* 0x0000000000087805 */ /* 0x000fe2000001ff00 */
[----:B--2---:R-:W-:Y:S01]  /*01c0*/  IMAD.WIDE R4, R7, 0x4, R24 ;  /* 0x0000000407047825 */ /* 0x004fe200078e0218 */
[----:B------:R-:W-:-:S02]  /*01d0*/  ISETP.GE.AND P3, PT, R12, 0x4, PT ;  /* 0x000000040c00780c */ /* 0x000fc40003f66270 */
[----:B------:R-:W-:Y:S02]  /*01e0*/  ISETP.GE.AND P1, PT, R6, 0x4, PT ;  /* 0x000000040600780c */ /* 0x000fe40003f26270 */
[----:B------:R-:W-:Y:S01]  /*01f0*/  IADD3 R29, R23, 0x200, RZ ;  /* 0x00000200171d7810 */ /* 0x000fe20007ffe0ff */
[----:B------:R1:W2:Y:S01]  /*0200*/  @!P0 LDG.E.EL.128 R8, desc[UR6][R4.64] ;  /* 0x0000000604088981 */ /* 0x0002a2000c2e1d00 */
[----:B------:R-:W-:Y:S01]  /*0210*/  IADD3 R7, R23, 0x400, RZ ;  /* 0x0000040017077810 */ /* 0x000fe20007ffe0ff */
[--C-:B------:R-:W-:Y:S01]  /*0220*/  IMAD.WIDE R22, R23, 0x4, R24.reuse ;  /* 0x0000000417167825 */ /* 0x100fe200078e0218 */
[----:B------:R-:W-:Y:S02]  /*0230*/  CS2R R12, SRZ ;  /* 0x00000000000c7805 */ /* 0x000fe4000001ff00 */
[----:B------:R-:W-:Y:S02]  /*0240*/  CS2R R14, SRZ ;  /* 0x00000000000e7805 */ /* 0x000fe4000001ff00 */
[----:B------:R-:W-:Y:S01]  /*0250*/  CS2R R16, SRZ ;  /* 0x0000000000107805 */ /* 0x000fe2000001ff00 */
[----:B------:R-:W-:Y:S01]  /*0260*/  IMAD.WIDE R28, R29, 0x4, R24 ;  /* 0x000000041d1c7825 */ /* 0x000fe200078e0218 */
[----:B------:R-:W-:-:S03]  /*0270*/  CS2R R18, SRZ ;  /* 0x0000000000127805 */ /* 0x000fc6000001ff00 */
[----:B------:R-:W-:Y:S01]  /*0280*/  IMAD.WIDE R24, R7, 0x4, R24 ;  /* 0x0000000407187825 */ /* 0x000fe200078e0218 */
[----:B-1----:R-:W-:Y:S02]  /*0290*/  CS2R R4, SRZ ;  /* 0x0000000000047805 */ /* 0x002fe4000001ff00 */
[----:B------:R-:W-:Y:S01]  /*02a0*/  CS2R R6, SRZ ;  /* 0x0000000000067805 */ /* 0x000fe2000001ff00 */
[----:B------:R-:W3:Y:S04]  /*02b0*/  @!P1 LDG.E.EL.128 R12, desc[UR6][R22.64] ;  /* 0x00000006160c9981 */ /* 0x000ee8000c2e1d00 */
[----:B------:R-:W4:Y:S04]  /*02c0*/  @!P2 LDG.E.EL.128 R16, desc[UR6][R28.64] ;  /* 0x000000061c10a981 */ /* 0x000f28000c2e1d00 */
[----:B------:R1:W5:Y:S01]  /*02d0*/  @!P3 LDG.E.EL.128 R4, desc[UR6][R24.64] ;  /* 0x000000061804b981 */ /* 0x000362000c2e1d00 */
[----:B------:R-:W1:Y:S01]  /*02e0*/  S2UR UR5, SR_CgaCtaId ;  /* 0x00000000000579c3 */ /* 0x000e620000008800 */
[----:B------:R-:W-:Y:S01]  /*02f0*/  UMOV UR4, 0x400 ;  /* 0x0000040000047882 */ /* 0x000fe20000000000 */
[----:B------:R-:W-:-:S02]  /*0300*/  SHF.L.U32 R20, R0, 0x4, RZ ;  /* 0x0000000400147819 */ /* 0x000fc400000006ff */
[----:B------:R-:W-:Y:S02]  /*0310*/  LOP3.LUT R0, R27, 0xff, R0, 0xf8, !PT ;  /* 0x000000ff1b007812 */ /* 0x000fe400078ef800 */
[----:B------:R-:W-:Y:S02]  /*0320*/  LOP3.LUT R20, R20, 0xff0, RZ, 0xc0, !PT ;  /* 0x00000ff014147812 */ /* 0x000fe400078ec0ff */
[----:B-1----:R-:W-:-:S04]  /*0330*/  LEA.HI R24, R21, R0, RZ, 0x9 ;  /* 0x0000000015187211 */ /* 0x002fc800078f48ff */
[----:B------:R-:W-:-:S04]  /*0340*/  LEA.HI.SX32 R24, R24, R3, 0x17 ;  /* 0x0000000318187211 */ /* 0x000fc800078fbaff */
[----:B------:R-:W-:Y:S01]  /*0350*/  SHF.L.U32 R25, R24, 0x2, RZ ;  /* 0x0000000218197819 */ /* 0x000fe200000006ff */
[----:B0-----:R-:W-:-:S06]  /*0360*/  UPRMT UR4, UR5, 0x654, UR4 ;  /* 0x0000065405047896 */ /* 0x001fcc0008000004 */
[----:B------:R-:W-:-:S05]  /*0370*/  IADD3 R23, R20, UR4, RZ ;  /* 0x0000000414177c10 */ /* 0x000fca000fffe0ff */
[----:B------:R-:W-:Y:S02]  /*0380*/  IMAD R20, R20, 0x4, R23 ;  /* 0x0000000414147824 */ /* 0x000fe400078e0217 */
[----:B------:R-:W0:Y:S02]  /*0390*/  LDC.64 R22, c[0x0][0x218] ;  /* 0x00008600ff167b82 */ /* 0x000e240000000a00 */
[----:B0-----:R-:W-:Y:S01]  /*03a0*/  IMAD.WIDE R24, R25, 0x4, R22 ;  /* 0x0000000419187825 */ /* 0x001fe200078e0216 */
[----:B------:R-:W-:Y:S01]  /*03b0*/  LOP3.LUT R26, R0, 0x100, RZ, 0xfc, !PT ;  /* 0x00000100001a7812 */ /* 0x000fe200078efcff */
[----:B--2---:R-:W-:Y:S04]  /*03c0*/  STS [R20], R8 ;  /* 0x0000000814007388 */ /* 0x004fe80000000800 */
[----:B------:R0:W-:Y:S04]  /*03d0*/  STS [R20+0x14], R9 ;  /* 0x0000140914007388 */ /* 0x0001e80000000800 */
[----:B------:R-:W-:Y:S04]  /*03e0*/  STS [R20+0x28], R10 ;  /* 0x0000280a14007388 */ /* 0x000fe80000000800 */
[----:B------:R1:W-:Y:S01]  /*03f0*/  STS [R20+0x3c], R11 ;  /* 0x00003c0b14007388 */ /* 0x0003e20000000800 */
[----:B0-----:R-:W-:-:S03]  /*0400*/  CS2R R8, SRZ ;  /* 0x0000000000087805 */ /* 0x001fc6000001ff00 */
[----:B---3--:R-:W-:Y:S04]  /*0410*/  STS [R20+0x4], R12 ;  /* 0x0000040c14007388 */ /* 0x008fe80000000800 */
[----:B------:R-:W-:Y:S01]  /*0420*/  STS [R20+0x18], R13 ;  /* 0x0000180d14007388 */ /* 0x000fe20000000800 */
[----:B-1----:R-:W-:-:S03]  /*0430*/  CS2R R10, SRZ ;  /* 0x00000000000a7805 */ /* 0x002fc6000001ff00 */
[----:B------:R-:W-:Y:S04]  /*0440*/  STS [R20+0x2c], R14 ;  /* 0x00002c0e14007388 */ /* 0x000fe80000000800 */
[----:B------:R-:W-:Y:S04]  /*0450*/  STS [R20+0x40], R15 ;  /* 0x0000400f14007388 */ /* 0x000fe80000000800 */
[----:B----4-:R-:W-:Y:S04]  /*0460*/  STS [R20+0x8], R16 ;  /* 0x0000081014007388 */ /* 0x010fe80000000800 */
[----:B------:R-:W-:Y:S04]  /*0470*/  STS [R20+0x1c], R17 ;  /* 0x00001c1114007388 */ /* 0x000fe80000000800 */
[----:B------:R-:W-:Y:S04]  /*0480*/  STS [R20+0x30], R18 ;  /* 0x0000301214007388 */ /* 0x000fe80000000800 */
[----:B------:R-:W-:Y:S04]  /*0490*/  STS [R20+0x44], R19 ;  /* 0x0000441314007388 */ /* 0x000fe80000000800 */
[----:B-----5:R0:W-:Y:S04]  /*04a0*/  STS [R20+0xc], R4 ;  /* 0x00000c0414007388 */ /* 0x0201e80000000800 */
[----:B------:R-:W-:Y:S04]  /*04b0*/  STS [R20+0x20], R5 ;  /* 0x0000200514007388 */ /* 0x000fe80000000800 */
[----:B------:R-:W-:Y:S04]  /*04c0*/  STS [R20+0x34], R6 ;  /* 0x0000340614007388 */ /* 0x000fe80000000800 */
[----:B------:R1:W-:Y:S01]  /*04d0*/  STS [R20+0x48], R7 ;  /* 0x0000480714007388 */ /* 0x0003e20000000800 */
[----:B------:R-:W-:Y:S06]  /*04e0*/  BAR.SYNC.DEFER_BLOCKING 0x0 ;  /* 0x0000000000007b1d */ /* 0x000fec0000010000 */
[----:B------:R2:W3:Y:S01]  /*04f0*/  @!P0 LDG.E.EL.128 R8, desc[UR6][R24.64] ;  /* 0x0000000618088981 */ /* 0x0004e2000c2e1d00 */
[----:B0-----:R-:W-:-:S02]  /*0500*/  LEA.HI R4, R21, R26, RZ, 0x9 ;  /* 0x0000001a15047211 */ /* 0x001fc400078f48ff */
[----:B------:R-:W-:Y:S02]  /*0510*/  CS2R R12, SRZ ;  /* 0x00000000000c7805 */ /* 0x000fe4000001ff00 */
[----:B------:R-:W-:Y:S02]  /*0520*/  CS2R R14, SRZ ;  /* 0x00000000000e7805 */ /* 0x000fe4000001ff00 */
[----:B------:R-:W-:-:S04]  /*0530*/  LEA.HI.SX32 R4, R4, R3, 0x17 ;  /* 0x0000000304047211 */ /* 0x000fc800078fbaff */
[----:B------:R-:W-:-:S05]  /*0540*/  SHF.L.U32 R17, R4, 0x2, RZ ;  /* 0x0000000204117819 */ /* 0x000fca00000006ff */
[----:B------:R-:W-:-:S05]  /*0550*/  IMAD.WIDE R16, R17, 0x4, R22 ;  /* 0x0000000411107825 */ /* 0x000fca00078e0216 */
[----:B------:R0:W4:Y:S01]  /*0560*/  @!P0 LDG.E.EL.128 R12, desc[UR6][R16.64] ;  /* 0x00000006100c8981 */ /* 0x000122000c2e1d00 */
[----:B-1----:R-:W-:Y:S02]  /*0570*/  LOP3.LUT R20, R0, 0x200, RZ, 0xfc, !PT ;  /* 0x0000020000147812 */ /* 0x002fe400078efcff */
[----:B------:R-:W-:Y:S02]  /*0580*/  CS2R R6, SRZ ;  /* 0x0000000000067805 */ /* 0x000fe4000001ff00 */
[----:B------:R-:W-:-:S04]  /*0590*/  LEA.HI R4, R21, R20, RZ, 0x9 ;  /* 0x0000001415047211 */ /* 0x000fc800078f48ff */
[----:B------:R-:W-:-:S04]  /*05a0*/  LEA.HI.SX32 R4, R4, R3, 0x17 ;  /* 0x0000000304047211 */ /* 0x000fc800078fbaff */
[----:B------:R-:W-:Y:S02]  /*05b0*/  SHF.L.U32 R29, R4, 0x2, RZ ;  /* 0x00000002041d7819 */ /* 0x000fe400000006ff */
[----:B------:R-:W-:-:S03]  /*05c0*/  CS2R R4, SRZ ;  /* 0x0000000000047805 */ /* 0x000fc6000001ff00 */
[----:B------:R-:W-:-:S05]  /*05d0*/  IMAD.WIDE R28, R29, 0x4, R22 ;  /* 0x000000041d1c7825 */ /* 0x000fca00078e0216 */
[----:B------:R-:W5:Y:S01]  /*05e0*/  @!P0 LDG.E.EL.128 R4, desc[UR6][R28.64] ;  /* 0x000000061c048981 */ /* 0x000f62000c2e1d00 */
[----:B--2---:R-:W-:Y:S02]  /*05f0*/  LOP3.LUT R24, R0, 0x300, RZ, 0xfc, !PT ;  /* 0x0000030000187812 */ /* 0x004fe400078efcff */
[----:B------:R-:W-:Y:S02]  /*0600*/  CS2R R18, SRZ ;  /* 0x0000000000127805 */ /* 0x000fe4000001ff00 */
[----:B0-----:R-:W-:-:S04]  /*0610*/  LEA.HI R16, R21, R24, RZ, 0x9 ;  /* 0x0000001815107211 */ /* 0x001fc800078f48ff */
[----:B------:R-:W-:-:S04]  /*0620*/  LEA.HI.SX32 R16, R16, R3, 0x17 ;  /* 0x0000000310107211 */ /* 0x000fc800078fbaff */
[----:B------:R-:W-:-:S05]  /*0630*/  SHF.L.U32 R17, R16, 0x2, RZ ;  /* 0x0000000210117819 */ /* 0x000fca00000006ff */
[----:B------:R-:W-:Y:S01]  /*0640*/  IMAD.WIDE R22, R17, 0x4, R22 ;  /* 0x0000000411167825 */ /* 0x000fe200078e0216 */
[----:B------:R-:W-:-:S06]  /*0650*/  CS2R R16, SRZ ;  /* 0x0000000000107805 */ /* 0x000fcc000001ff00 */
[----:B------:R0:W2:Y:S01]  /*0660*/  @!P0 LDG.E.EL.128 R16, desc[UR6][R22.64] ;  /* 0x0000000616108981 */ /* 0x0000a2000c2e1d00 */
[----:B------:R-:W-:Y:S01]  /*0670*/  VIADD R21, R2, UR4 ;  /* 0x0000000402157c36 */ /* 0x000fe20008000000 */
[----:B------:R-:W-:-:S04]  /*0680*/  IADD3 R20, R20, R3, RZ ;  /* 0x0000000314147210 */ /* 0x000fc80007ffe0ff */
[----:B------:R-:W-:Y:S02]  /*0690*/  LEA R2, R2, R21, 0x2 ;  /* 0x0000001502027211 */ /* 0x000fe400078e10ff */
[----:B------:R-:W-:Y:S02]  /*06a0*/  IADD3 R21, R0, R3, RZ ;  /* 0x0000000300157210 */ /* 0x000fe40007ffe0ff */
[----:B------:R-:W-:Y:S01]  /*06b0*/  IADD3 R0, R26, R3, RZ ;  /* 0x000000031a007210 */ /* 0x000fe20007ffe0ff */
[----:B------:R-:W1:Y:S01]  /*06c0*/  LDS R27, [R2+0x4] ;  /* 0x00000400021b7984 */ /* 0x000e620000000800 */
[----:B------:R-:W-:Y:S01]  /*06d0*/  IMAD.IADD R3, R24, 0x1, R3 ;  /* 0x0000000118037824 */ /* 0x000fe200078e0203 */
[----:B------:R-:W-:Y:S02]  /*06e0*/  SHF.L.U32 R31, R20, 0x2, RZ ;  /* 0x00000002141f7819 */ /* 0x000fe400000006ff */
[----:B------:R-:W1:Y:S04]  /*06f0*/  LDS R24, [R2+0x8] ;  /* 0x0000080002187984 */ /* 0x000e680000000800 */
[----:B0-----:R-:W0:Y:S01]  /*0700*/  LDS R23, [R2] ;  /* 0x0000000002177984 */ /* 0x001e220000000800 */
[----:B---3--:R-:W3:Y:S08]  /*0710*/  MUFU.SQRT R28, R9 ;  /* 0x00000009001c7308 */ /* 0x008ef00000002000 */
[----:B------:R-:W0:Y:S01]  /*0720*/  MUFU.SQRT R10, R10 ;  /* 0x0000000a000a7308 */ /* 0x000e220000002000 */
[----:B---3--:R-:W-:-:S07]  /*0730*/  FSETP.GT.AND P1, PT, R28, 8.50705917302346158658e+37, PT ;  /* 0x7e8000001c00780b */ /* 0x008fce0003f24000 */
[----:B------:R-:W3:Y:S01]  /*0740*/  MUFU.SQRT R11, R11 ;  /* 0x0000000b000b7308 */ /* 0x000ee20000002000 */
[----:B------:R-:W-:Y:S02]  /*0750*/  FSETP.GEU.AND P2, PT, R28, 1.175494350822287508e-38, PT ;  /* 0x008000001c00780b */ /* 0x000fe40003f4e000 */
[----:B0-----:R-:W-:-:S05]  /*0760*/  FSETP.GEU.AND P5, PT, R10, 1.175494350822287508e-38, PT ;  /* 0x008000000a00780b */ /* 0x001fca0003fae000 */
[----:B------:R-:W0:Y:S01]  /*0770*/  MUFU.SQRT R25, R8 ;  /* 0x0000000800197308 */ /* 0x000e220000002000 */
[----:B------:R-:W-:Y:S01]  /*0780*/  @P1 FMUL R28, R28, 0.25 ;  /* 0x3e8000001c1c1820 */ /* 0x000fe20000400000 */
[----:B-1----:R-:W-:Y:S01]  /*0790*/  @P1 FMUL R27, R27, 0.25 ;  /* 0x3e8000001b1b1820 */ /* 0x002fe20000400000 */
[----:B---3--:R-:W-:-:S03]  /*07a0*/  FSETP.GT.AND P3, PT, R11, 8.50705917302346158658e+37, PT ;  /* 0x7e8000000b00780b */ /* 0x008fc60003f64000 */
[----:B------:R-:W-:Y:S01]  /*07b0*/  @!P2 FMUL R28, R28, 16777216 ;  /* 0x4b8000001c1ca820 */ /* 0x000fe20000400000 */
[----:B------:R-:W-:Y:S01]  /*07c0*/  @!P2 FMUL R27, R27, 16777216 ;  /* 0x4b8000001b1ba820 */ /* 0x000fe20000400000 */
[----:B------:R-:W-:Y:S01]  /*07d0*/  FSETP.GT.AND P2, PT, R10, 8.50705917302346158658e+37, PT ;  /* 0x7e8000000a00780b */ /* 0x000fe20003f44000 */
[----:B----4-:R-:W1:Y:S01]  /*07e0*/  MUFU.SQRT R13, R13 ;  /* 0x0000000d000d7308 */ /* 0x010e620000002000 */
[----:B------:R-:W-:Y:S02]  /*07f0*/  FSETP.GEU.AND P6, PT, R11, 1.175494350822287508e-38, PT ;  /* 0x008000000b00780b */ /* 0x000fe40003fce000 */
[C---:B0-----:R-:W-:Y:S02]  /*0800*/  FSETP.GT.AND P1, PT, R25.reuse, 8.50705917302346158658e+37, PT ;  /* 0x7e8000001900780b */ /* 0x041fe40003f24000 */
[----:B------:R-:W-:-:S03]  /*0810*/  FSETP.GEU.AND P4, PT, R25, 1.175494350822287508e-38, PT ;  /* 0x008000001900780b */ /* 0x000fc60003f8e000 */
[----:B------:R-:W0:Y:S01]  /*0820*/  MUFU.RCP R22, R28 ;  /* 0x0000001c00167308 */ /* 0x000e220000001000 */
[----:B------:R-:W-:-:S03]  /*0830*/  @P3 FMUL R11, R11, 0.25 ;  /* 0x3e8000000b0b3820 */ /* 0x000fc60000400000 */
[----:B------:R-:W-:Y:S01]  /*0840*/  @P2 FMUL R10, R10, 0.25 ;  /* 0x3e8000000a0a2820 */ /* 0x000fe20000400000 */
[----:B------:R-:W-:Y:S01]  /*0850*/  @P2 FMUL R24, R24, 0.25 ;  /* 0x3e80000018182820 */ /* 0x000fe20000400000 */
[----:B------:R-:W-:Y:S01]  /*0860*/  @!P6 FMUL R11, R11, 16777216 ;  /* 0x4b8000000b0be820 */ /* 0x000fe20000400000 */
[----:B-1----:R-:W-:Y:S01]  /*0870*/  FSETP.GT.AND P2, PT, R13, 8.50705917302346158658e+37, PT ;  /* 0x7e8000000d00780b */ /* 0x002fe20003f44000 */
[----:B------:R-:W-:Y:S01]  /*0880*/  @!P5 FMUL R10, R10, 16777216 ;  /* 0x4b8000000a0ad820 */ /* 0x000fe20000400000 */
[----:B------:R-:W-:Y:S01]  /*0890*/  @!P5 FMUL R24, R24, 16777216 ;  /* 0x4b8000001818d820 */ /* 0x000fe20000400000 */
[----:B------:R-:W-:Y:S01]  /*08a0*/  @P1 FMUL R25, R25, 0.25 ;  /* 0x3e80000019191820 */ /* 0x000fe20000400000 */
[----:B------:R-:W-:Y:S01]  /*08b0*/  MUFU.SQRT R26, R14 ;  /* 0x0000000e001a7308 */ /* 0x000fe20000002000 */
[----:B------:R-:W-:Y:S01]  /*08c0*/  @P1 FMUL R23, R23, 0.25 ;  /* 0x3e80000017171820 */ /* 0x000fe20000400000 */
[----:B------:R-:W-:Y:S01]  /*08d0*/  FSETP.GEU.AND P5, PT, R13, 1.175494350822287508e-38, PT ;  /* 0x008000000d00780b */ /* 0x000fe20003fae000 */
[----:B------:R-:W-:Y:S01]  /*08e0*/  @!P4 FMUL R25, R25, 16777216 ;  /* 0x4b8000001919c820 */ /* 0x000fe20000400000 */
[----:B0-----:R-:W-:Y:S01]  /*08f0*/  FMUL R9, R22, R27 ;  /* 0x0000001b16097220 */ /* 0x001fe20000400000 */
[----:B------:R-:W-:Y:S01]  /*0900*/  @!P4 FMUL R23, R23, 16777216 ;  /* 0x4b8000001717c820 */ /* 0x000fe20000400000 */
[----:B------:R-:W0:Y:S02]  /*0910*/  LDS R22, [R2+0xc] ;  /* 0x00000c0002167984 */ /* 0x000e240000000800 */
[----:B------:R-:W1:Y:S01]  /*0920*/  MUFU.RCP R27, R10 ;  /* 0x0000000a001b7308 */ /* 0x000e620000001000 */
[----:B------:R-:W-:-:S06]  /*0930*/  @P2 FMUL R13, R13, 0.25 ;  /* 0x3e8000000d0d2820 */ /* 0x000fcc0000400000 */
[----:B------:R-:W-:Y:S01]  /*0940*/  @!P5 FMUL R13, R13, 16777216 ;  /* 0x4b8000000d0dd820 */ /* 0x000fe20000400000 */
[----:B------:R-:W-:Y:S01]  /*0950*/  MUFU.RCP R11, R11 ;  /* 0x0000000b000b7308 */ /* 0x000fe20000001000 */
[----:B-1----:R-:W-:-:S07]  /*0960*/  FMUL R10, R27, R24 ;  /* 0x000000181b0a7220 */ /* 0x002fce0000400000 */
[----:B------:R1:W3:Y:S01]  /*0970*/  MUFU.RCP R8, R25 ;  /* 0x0000001900087308 */ /* 0x0002e20000001000 */
[----:B------:R-:W4:Y:S07]  /*0980*/  LDS R24, [R2+0x1404] ;  /* 0x0014040002187984 */ /* 0x000f2e0000000800 */
[----:B------:R-:W0:Y:S01]  /*0990*/  MUFU.SQRT R12, R12 ;  /* 0x0000000c000c7308 */ /* 0x000e220000002000 */
[----:B-1----:R-:W-:Y:S01]  /*09a0*/  LDS R25, [R2+0x2804] ;  /* 0x0028040002197984 */ /* 0x002fe20000000800 */
[----:B---3--:R-:W-:-:S06]  /*09b0*/  FMUL R8, R8, R23 ;  /* 0x0000001708087220 */ /* 0x008fcc0000400000 */
[----:B------:R-:W-:Y:S01]  /*09c0*/  MUFU.SQRT R15, R15 ;  /* 0x0000000f000f7308 */ /* 0x000fe20000002000 */
[----:B------:R-:W1:Y:S01]  /*09d0*/  LDS R23, [R2+0x1408] ;  /* 0x0014080002177984 */ /* 0x000e620000000800 */
[----:B0-----:R-:W-:Y:S01]  /*09e0*/  @P3 FMUL R22, R22, 0.25 ;  /* 0x3e80000016163820 */ /* 0x001fe20000400000 */
[----:B------:R-:W-:-:S05]  /*09f0*/  FSETP.GT.AND P3, PT, R26, 8.50705917302346158658e+37, PT ;  /* 0x7e8000001a00780b */ /* 0x000fca0003f64000 */
[----:B------:R-:W-:Y:S01]  /*0a00*/  MUFU.RCP R13, R13 ;  /* 0x0000000d000d7308 */ /* 0x000fe20000001000 */
[----:B------:R-:W-:Y:S01]  /*0a10*/  FSETP.GT.AND P1, PT, R12, 8.50705917302346158658e+37, PT ;  /* 0x7e8000000c00780b */ /* 0x000fe20003f24000 */
[----:B------:R-:W-:Y:S01]  /*0a20*/  @!P6 FMUL R22, R22, 16777216 ;  /* 0x4b8000001616e820 */ /* 0x000fe20000400000 */
[----:B------:R-:W-:Y:S02]  /*0a30*/  FSETP.GEU.AND P6, PT, R26, 1.175494350822287508e-38, PT ;  /* 0x008000001a00780b */ /* 0x000fe40003fce000 */
[----:B------:R-:W-:Y:S01]  /*0a40*/  FSETP.GEU.AND P4, PT, R12, 1.175494350822287508e-38, PT ;  /* 0x008000000c00780b */ /* 0x000fe20003f8e000 */
[----:B------:R-:W-:Y:S02]  /*0a50*/  FMUL R11, R11, R22 ;  /* 0x000000160b0b7220 */ /* 0x000fe40000400000 */
[----:B------:R-:W0:Y:S01]  /*0a60*/  LDS R22, [R2+0x1400] ;  /* 0x0014000002167984 */ /* 0x000e220000000800 */
[----:B-----5:R-:W3:Y:S01]  /*0a70*/  MUFU.SQRT R5, R5 ;  /* 0x0000000500057308 */ /* 0x020ee20000002000 */
[----:B------:R-:W-:-:S04]  /*0a80*/  @P3 FMUL R26, R26, 0.25 ;  /* 0x3e8000001a1a3820 */ /* 0x000fc80000400000 */
[----:B------:R-:W-:Y:S02]  /*0a90*/  @P1 FMUL R12, R12, 0.25 ;  /* 0x3e8000000c0c1820 */ /* 0x000fe40000400000 */
[----:B------:R-:W-:Y:S01]  /*0aa0*/  @!P6 FMUL R26, R26, 16777216 ;  /* 0x4b8000001a1ae820 */ /* 0x000fe20000400000 */
[----:B----4-:R-:W-:Y:S01]  /*0ab0*/  @P2 FMUL R24, R24, 0.25 ;  /* 0x3e80000018182820 */ /* 0x010fe20000400000 */
[----:B------:R-:W4:Y:S01]  /*0ac0*/  MUFU.SQRT R28, R6 ;  /* 0x00000006001c7308 */ /* 0x000f220000002000 */
[----:B------:R-:W-:Y:S02]  /*0ad0*/  @!P4 FMUL R12, R12, 16777216 ;  /* 0x4b8000000c0cc820 */ /* 0x000fe40000400000 */
[----:B------:R-:W-:Y:S01]  /*0ae0*/  @!P5 FMUL R24, R24, 16777216 ;  /* 0x4b8000001818d820 */ /* 0x000fe20000400000 */
[----:B---3--:R-:W-:-:S03]  /*0af0*/  FSETP.GT.AND P2, PT, R5, 8.50705917302346158658e+37, PT ;  /* 0x7e8000000500780b */ /* 0x008fc60003f44000 */
[----:B------:R-:W-:Y:S01]  /*0b00*/  FMUL R13, R13, R24 ;  /* 0x000000180d0d7220 */ /* 0x000fe20000400000 */
[----:B------:R3:W5:Y:S01]  /*0b10*/  MUFU.RCP R14, R26 ;  /* 0x0000001a000e7308 */ /* 0x0007620000001000 */
[----:B------:R-:W2:Y:S01]  /*0b20*/  LDS R24, [R2+0x2808] ;  /* 0x0028080002187984 */ /* 0x000ea20000000800 */
[----:B------:R-:W-:Y:S01]  /*0b30*/  FSETP.GEU.AND P5, PT, R5, 1.175494350822287508e-38, PT ;  /* 0x008000000500780b */ /* 0x000fe20003fae000 */
[----:B-1----:R-:W-:Y:S01]  /*0b40*/  @P3 FMUL R23, R23, 0.25 ;  /* 0x3e80000017173820 */ /* 0x002fe20000400000 */
[C---:B----4-:R-:W-:Y:S01]  /*0b50*/  FSETP.GT.AND P3, PT, R28.reuse, 8.50705917302346158658e+37, PT ;  /* 0x7e8000001c00780b */ /* 0x050fe20003f64000 */
[----:B---3--:R-:W1:Y:S03]  /*0b60*/  LDS R26, [R2+0x140c] ;  /* 0x00140c00021a7984 */ /* 0x008e660000000800 */
[----:B------:R-:W3:Y:S01]  /*0b70*/  MUFU.RCP R27, R12 ;  /* 0x0000000c001b7308 */ /* 0x000ee20000001000 */
[----:B------:R-:W-:Y:S01]  /*0b80*/  @!P6 FMUL R23, R23, 16777216 ;  /* 0x4b8000001717e820 */ /* 0x000fe20000400000 */
[----:B------:R-:W-:Y:S01]  /*0b90*/  FSETP.GEU.AND P6, PT, R28, 1.175494350822287508e-38, PT ;  /* 0x008000001c00780b */ /* 0x000fe20003fce000 */
[----:B------:R-:W-:Y:S01]  /*0ba0*/  @P2 FMUL R5, R5, 0.25 ;  /* 0x3e80000005052820 */ /* 0x000fe20000400000 */
[----:B------:R-:W-:Y:S01]  /*0bb0*/  @P2 FMUL R25, R25, 0.25 ;  /* 0x3e80000019192820 */ /* 0x000fe20000400000 */
[----:B-----5:R-:W-:-:S02]  /*0bc0*/  FMUL R14, R14, R23 ;  /* 0x000000170e0e7220 */ /* 0x020fc40000400000 */
[----:B------:R-:W-:Y:S01]  /*0bd0*/  @!P5 FMUL R5, R5, 16777216 ;  /* 0x4b8000000505d820 */ /* 0x000fe20000400000 */
[----:B------:R-:W-:Y:S01]  /*0be0*/  @!P5 FMUL R25, R25, 16777216 ;  /* 0x4b8000001919d820 */ /* 0x000fe20000400000 */
[----:B------:R-:W4:Y:S01]  /*0bf0*/  MUFU.SQRT R4, R4 ;  /* 0x0000000400047308 */ /* 0x000f220000002000 */
[----:B------:R-:W-:Y:S01]  /*0c00*/  @P3 FMUL R28, R28, 0.25 ;  /* 0x3e8000001c1c3820 */ /* 0x000fe20000400000 */
[----:B0-----:R-:W-:Y:S01]  /*0c10*/  @P1 FMUL R22, R22, 0.25 ;  /* 0x3e80000016161820 */ /* 0x001fe20000400000 */
[----:B------:R-:W-:-:S03]  /*0c20*/  FSETP.GT.AND P1, PT, R15, 8.50705917302346158658e+37, PT ;  /* 0x7e8000000f00780b */ /* 0x000fc60003f24000 */
[----:B------:R-:W-:Y:S01]  /*0c30*/  @!P6 FMUL R28, R28, 16777216 ;  /* 0x4b8000001c1ce820 */ /* 0x000fe20000400000 */
[----:B------:R-:W-:Y:S01]  /*0c40*/  @!P4 FMUL R22, R22, 16777216 ;  /* 0x4b8000001616c820 */ /* 0x000fe20000400000 */
[----:B------:R-:W-:Y:S01]  /*0c50*/  FSETP.GEU.AND P4, PT, R15, 1.175494350822287508e-38, PT ;  /* 0x008000000f00780b */ /* 0x000fe20003f8e000 */
[----:B------:R-:W0:Y:S02]  /*0c60*/  MUFU.RCP R6, R5 ;  /* 0x0000000500067308 */ /* 0x000e240000001000 */
[----:B---3--:R-:W-:Y:S02]  /*0c70*/  FMUL R12, R27, R22 ;  /* 0x000000161b0c7220 */ /* 0x008fe40000400000 */
[----:B------:R-:W3:Y:S01]  /*0c80*/  LDC.64 R22, c[0x0][0x220] ;  /* 0x00008800ff167b82 */ /* 0x000ee20000000a00 */
[----:B----4-:R-:W-:Y:S02]  /*0c90*/  FSETP.GEU.AND P5, PT, R4, 1.175494350822287508e-38, PT ;  /* 0x008000000400780b */ /* 0x010fe40003fae000 */
[----:B------:R-:W-:Y:S01]  /*0ca0*/  @P1 FMUL R15, R15, 0.25 ;  /* 0x3e8000000f0f1820 */ /* 0x000fe20000400000 */
[----:B------:R4:W5:Y:S04]  /*0cb0*/  MUFU.RCP R27, R28 ;  /* 0x0000001c001b7308 */ /* 0x0009680000001000 */
[----:B------:R-:W-:Y:S01]  /*0cc0*/  @!P4 FMUL R15, R15, 16777216 ;  /* 0x4b8000000f0fc820 */ /* 0x000fe20000400000 */
[----:B--2---:R-:W-:Y:S01]  /*0cd0*/  @P3 FMUL R24, R24, 0.25 ;  /* 0x3e80000018183820 */ /* 0x004fe20000400000 */
[----:B0-----:R-:W-:Y:S01]  /*0ce0*/  FMUL R5, R6, R25 ;  /* 0x0000001906057220 */ /* 0x001fe20000400000 */
[----:B------:R-:W-:-:S02]  /*0cf0*/  SHF.L.U32 R25, R21, 0x2, RZ ;  /* 0x0000000215197819 */ /* 0x000fc400000006ff */
[----:B------:R-:W-:Y:S01]  /*0d00*/  @!P6 FMUL R24, R24, 16777216 ;  /* 0x4b8000001818e820 */ /* 0x000fe20000400000 */
[----:B------:R-:W0:Y:S01]  /*0d10*/  MUFU.RCP R15, R15 ;  /* 0x0000000f000f7308 */ /* 0x000e220000001000 */
[----:B------:R-:W2:Y:S01]  /*0d20*/  LDS R21, [R2+0x280c] ;  /* 0x00280c0002157984 */ /* 0x000ea20000000800 */
[----:B-1----:R-:W-:-:S03]  /*0d30*/  @P1 FMUL R26, R26, 0.25 ;  /* 0x3e8000001a1a1820 */ /* 0x002fc60000400000 */
[----:B----4-:R-:W1:Y:S01]  /*0d40*/  LDS R28, [R2+0x3c00] ;  /* 0x003c0000021c7984 */ /* 0x010e620000000800 */
[----:B-----5:R-:W-:Y:S01]  /*0d50*/  FMUL R6, R27, R24 ;  /* 0x000000181b067220 */ /* 0x020fe20000400000 */
[----:B------:R-:W-:Y:S01]  /*0d60*/  @!P4 FMUL R26, R26, 16777216 ;  /* 0x4b8000001a1ac820 */ /* 0x000fe20000400000 */
[----:B------:R-:W4:Y:S01]  /*0d70*/  MUFU.SQRT R7, R7 ;  /* 0x0000000700077308 */ /* 0x000f220000002000 */
[----:B------:R-:W-:Y:S01]  /*0d80*/  LDS R27, [R2+0x3c04] ;  /* 0x003c0400021b7984 */ /* 0x000fe20000000800 */
[----:B------:R-:W-:Y:S01]  /*0d90*/  FSETP.GT.AND P4, PT, R4, 8.50705917302346158658e+37, PT ;  /* 0x7e8000000400780b */ /* 0x000fe20003f84000 */
[----:B---3--:R-:W-:-:S04]  /*0da0*/  IMAD.WIDE R24, R25, 0x4, R22 ;  /* 0x0000000419187825 */ /* 0x008fc800078e0216 */
[----:B0-----:R-:W-:Y:S01]  /*0db0*/  FMUL R15, R15, R26 ;  /* 0x0000001a0f0f7220 */ /* 0x001fe20000400000 */
[----:B------:R-:W0:Y:S01]  /*0dc0*/  MUFU.SQRT R16, R16 ;  /* 0x0000001000107308 */ /* 0x000e220000002000 */
[----:B------:R-:W3:Y:S04]  /*0dd0*/  LDS R26, [R2+0x2800] ;  /* 0x00280000021a7984 */ /* 0x000ee80000000800 */
[----:B------:R5:W-:Y:S01]  /*0de0*/  @!P0 STG.E.128 desc[UR6][R24.64], R8 ;  /* 0x0000000818008986 */ /* 0x000be2000c101d06 */
[C---:B----4-:R-:W-:Y:S02]  /*0df0*/  FSETP.GT.AND P6, PT, R7.reuse, 8.50705917302346158658e+37, PT ;  /* 0x7e8000000700780b */ /* 0x050fe40003fc4000 */
[----:B------:R-:W-:Y:S01]  /*0e00*/  MUFU.SQRT R30, R17 ;  /* 0x00000011001e7308 */ /* 0x000fe20000002000 */
[----:B------:R-:W4:Y:S01]  /*0e10*/  LDS R8, [R2+0x3c08] ;  /* 0x003c080002087984 */ /* 0x000f220000000800 */
[----:B------:R-:W-:Y:S01]  /*0e20*/  @P4 FMUL R4, R4, 0.25 ;  /* 0x3e80000004044820 */ /* 0x000fe20000400000 */
[----:B------:R-:W-:-:S02]  /*0e30*/  FSETP.GEU.AND P1, PT, R7, 1.175494350822287508e-38, PT ;  /* 0x008000000700780b */ /* 0x000fc40003f2e000 */
[----:B------:R1:W4:Y:S01]  /*0e40*/  LDS R9, [R2+0x3c0c] ;  /* 0x003c0c0002097984 */ /* 0x0003220000000800 */
[----:B------:R-:W-:Y:S01]  /*0e50*/  @!P5 FMUL R4, R4, 16777216 ;  /* 0x4b8000000404d820 */ /* 0x000fe20000400000 */
[C---:B0-----:R-:W-:Y:S01]  /*0e60*/  FSETP.GT.AND P2, PT, R16.reuse, 8.50705917302346158658e+37, PT ;  /* 0x7e8000001000780b */ /* 0x041fe20003f44000 */
[----:B------:R-:W0:Y:S01]  /*0e70*/  MUFU.SQRT R29, R18 ;  /* 0x00000012001d7308 */ /* 0x000e220000002000 */
[----:B------:R-:W-:Y:S02]  /*0e80*/  FSETP.GEU.AND P3, PT, R16, 1.175494350822287508e-38, PT ;  /* 0x008000001000780b */ /* 0x000fe40003f6e000 */
[----:B------:R-:W-:-:S05]  /*0e90*/  @P6 FMUL R7, R7, 0.25 ;  /* 0x3e80000007076820 */ /* 0x000fca0000400000 */
[----:B------:R-:W3:Y:S01]  /*0ea0*/  MUFU.SQRT R19, R19 ;  /* 0x0000001300137308 */ /* 0x000ee20000002000 */
[----:B--2---:R-:W-:Y:S01]  /*0eb0*/  @P6 FMUL R21, R21, 0.25 ;  /* 0x3e80000015156820 */ /* 0x004fe20000400000 */
[----:B------:R-:W-:Y:S02]  /*0ec0*/  @!P1 FMUL R7, R7, 16777216 ;  /* 0x4b80000007079820 */ /* 0x000fe40000400000 */
[----:B------:R-:W-:Y:S01]  /*0ed0*/  @P2 FMUL R16, R16, 0.25 ;  /* 0x3e80000010102820 */ /* 0x000fe20000400000 */
[----:B-1----:R-:W-:Y:S01]  /*0ee0*/  @P2 FMUL R28, R28, 0.25 ;  /* 0x3e8000001c1c2820 */ /* 0x002fe20000400000 */
[----:B------:R-:W-:Y:S01]  /*0ef0*/  @!P1 FMUL R21, R21, 16777216 ;  /* 0x4b80000015159820 */ /* 0x000fe20000400000 */
[C---:B0-----:R-:W-:Y:S01]  /*0f00*/  FSETP.GT.AND P6, PT, R29.reuse, 8.50705917302346158658e+37, PT ;  /* 0x7e8000001d00780b */ /* 0x041fe20003fc4000 */
[----:B-----5:R-:W0:Y:S01]  /*0f10*/  MUFU.RCP R11, R4 ;  /* 0x00000004000b7308 */ /* 0x020e220000001000 */
[----:B------:R-:W-:Y:S01]  /*0f20*/  FSETP.GEU.AND P1, PT, R29, 1.175494350822287508e-38, PT ;  /* 0x008000001d00780b */ /* 0x000fe20003f2e000 */
[----:B------:R-:W-:Y:S01]  /*0f30*/  @!P3 FMUL R16, R16, 16777216 ;  /* 0x4b8000001010b820 */ /* 0x000fe20000400000 */
[----:B------:R-:W-:Y:S01]  /*0f40*/  @!P3 FMUL R28, R28, 16777216 ;  /* 0x4b8000001c1cb820 */ /* 0x000fe20000400000 */
[----:B---3--:R-:W-:-:S04]  /*0f50*/  FSETP.GT.AND P2, PT, R19, 8.50705917302346158658e+37, PT ;  /* 0x7e8000001300780b */ /* 0x008fc80003f44000 */
[----:B------:R-:W1:Y:S01]  /*0f60*/  MUFU.RCP R2, R7 ;  /* 0x0000000700027308 */ /* 0x000e620000001000 */
[----:B------:R-:W-:Y:S01]  /*0f70*/  @P4 FMUL R26, R26, 0.25 ;  /* 0x3e8000001a1a4820 */ /* 0x000fe20000400000 */
[----:B------:R-:W-:Y:S02]  /*0f80*/  FSETP.GT.AND P4, PT, R30, 8.50705917302346158658e+37, PT ;  /* 0x7e8000001e00780b */ /* 0x000fe40003f84000 */
[----:B------:R-:W-:Y:S01]  /*0f90*/  @P6 FMUL R29, R29, 0.25 ;  /* 0x3e8000001d1d6820 */ /* 0x000fe20000400000 */
[----:B------:R-:W-:Y:S01]  /*0fa0*/  @!P5 FMUL R26, R26, 16777216 ;  /* 0x4b8000001a1ad820 */ /* 0x000fe20000400000 */
[----:B------:R-:W-:Y:S02]  /*0fb0*/  FSETP.GEU.AND P5, PT, R30, 1.175494350822287508e-38, PT ;  /* 0x008000001e00780b */ /* 0x000fe40003fae000 */
[----:B------:R-:W-:Y:S01]  /*0fc0*/  @!P1 FMUL R29, R29, 16777216 ;  /* 0x4b8000001d1d9820 */ /* 0x000fe20000400000 */
[----:B0-----:R-:W-:Y:S01]  /*0fd0*/  FMUL R4, R11, R26 ;  /* 0x0000001a0b047220 */ /* 0x001fe20000400000 */
[----:B------:R-:W-:Y:S01]  /*0fe0*/  SHF.L.U32 R11, R0, 0x2, RZ ;  /* 0x00000002000b7819 */ /* 0x000fe200000006ff */
[----:B------:R-:W0:Y:S01]  /*0ff0*/  MUFU.RCP R25, R16 ;  /* 0x0000001000197308 */ /* 0x000e220000001000 */
[----:B----4-:R-:W-:Y:S01]  /*1000*/  @P6 FMUL R8, R8, 0.25 ;  /* 0x3e80000008086820 */ /* 0x010fe20000400000 */
[----:B------:R-:W-:-:S02]  /*1010*/  @P2 FMUL R9, R9, 0.25 ;  /* 0x3e80000009092820 */ /* 0x000fc40000400000 */
[----:B------:R-:W-:Y:S01]  /*1020*/  @P4 FMUL R30, R30, 0.25 ;  /* 0x3e8000001e1e4820 */ /* 0x000fe20000400000 */
[----:B------:R-:W-:Y:S01]  /*1030*/  @P4 FMUL R27, R27, 0.25 ;  /* 0x3e8000001b1b4820 */ /* 0x000fe20000400000 */
[C---:B------:R-:W-:Y:S01]  /*1040*/  FSETP.GEU.AND P4, PT, R19.reuse, 1.175494350822287508e-38, PT ;  /* 0x008000001300780b */ /* 0x040fe20003f8e000 */
[----:B------:R-:W-:Y:S01]  /*1050*/  @P2 FMUL R19, R19, 0.25 ;  /* 0x3e80000013132820 */ /* 0x000fe20000400000 */
[----:B------:R-:W-:Y:S01]  /*1060*/  @!P5 FMUL R30, R30, 16777216 ;  /* 0x4b8000001e1ed820 */ /* 0x000fe20000400000 */
[----:B------:R-:W2:Y:S01]  /*1070*/  MUFU.RCP R17, R29 ;  /* 0x0000001d00117308 */ /* 0x000ea20000001000 */
[----:B-1----:R-:W-:Y:S01]  /*1080*/  FMUL R7, R2, R21 ;  /* 0x0000001502077220 */ /* 0x002fe20000400000 */
[----:B------:R-:W-:Y:S01]  /*1090*/  SHF.L.U32 R21, R3, 0x2, RZ ;  /* 0x0000000203157819 */ /* 0x000fe200000006ff */
[----:B------:R-:W-:-:S04]  /*10a0*/  IMAD.WIDE R2, R11, 0x4, R22 ;  /* 0x000000040b027825 */ /* 0x000fc800078e0216 */
[----:B------:R-:W-:Y:S01]  /*10b0*/  @!P5 FMUL R27, R27, 16777216 ;  /* 0x4b8000001b1bd820 */ /* 0x000fe20000400000 */
[----:B------:R-:W-:Y:S01]  /*10c0*/  @!P1 FMUL R8, R8, 16777216 ;  /* 0x4b80000008089820 */ /* 0x000fe20000400000 */
[----:B0-----:R-:W-:Y:S01]  /*10d0*/  FMUL R28, R25, R28 ;  /* 0x0000001c191c7220 */ /* 0x001fe20000400000 */
[--C-:B------:R-:W-:Y:S01]  /*10e0*/  IMAD.WIDE R10, R31, 0x4, R22.reuse ;  /* 0x000000041f0a7825 */ /* 0x100fe200078e0216 */
[----:B------:R2:W0:Y:S01]  /*10f0*/  MUFU.RCP R18, R30 ;  /* 0x0000001e00127308 */ /* 0x0004220000001000 */
[----:B------:R1:W-:Y:S02]  /*1100*/  @!P0 STG.E.128 desc[UR6][R2.64], R12 ;  /* 0x0000000c02008986 */ /* 0x0003e4000c101d06 */
[----:B------:R-:W-:Y:S01]  /*1110*/  @!P4 FMUL R19, R19, 16777216 ;  /* 0x4b8000001313c820 */ /* 0x000fe20000400000 */
[----:B------:R-:W-:Y:S01]  /*1120*/  @!P4 FMUL R9, R9, 16777216 ;  /* 0x4b8000000909c820 */ /* 0x000fe20000400000 */
[----:B------:R-:W-:Y:S01]  /*1130*/  IMAD.WIDE R22, R21, 0x4, R22 ;  /* 0x0000000415167825 */ /* 0x000fe200078e0216 */
[----:B------:R1:W-:Y:S02]  /*1140*/  @!P0 STG.E.128 desc[UR6][R10.64], R4 ;  /* 0x000000040a008986 */ /* 0x0003e4000c101d06 */
[----:B------:R-:W3:Y:S01]  /*1150*/  MUFU.RCP R0, R19 ;  /* 0x0000001300007308 */ /* 0x000ee20000001000 */
[----:B--2---:R-:W-:Y:S01]  /*1160*/  FMUL R30, R17, R8 ;  /* 0x00000008111e7220 */ /* 0x004fe20000400000 */
[----:B0-----:R-:W-:Y:S01]  /*1170*/  FMUL R29, R18, R27 ;  /* 0x0000001b121d7220 */ /* 0x001fe20000400000 */
[----:B---3--:R-:W-:Y:S01]  /*1180*/  FMUL R31, R0, R9 ;  /* 0x00000009001f7220 */ /* 0x008fe20000400000 */
[----:B-1----:R-:W-:Y:S06]  /*1190*/  @P0 EXIT ;  /* 0x000000000000094d */ /* 0x002fec0003800000 */
[----:B------:R-:W-:Y:S01]  /*11a0*/  STG.E.128 desc[UR6][R22.64], R28 ;  /* 0x0000001c16007986 */ /* 0x000fe2000c101d06 */
[----:B------:R-:W-:Y:S05]  /*11b0*/  EXIT ;  /* 0x000000000000794d */ /* 0x000fea0003800000 */
.L_x_0:
[----:B------:R-:W-:-:S00]  /*11c0*/  BRA `(.L_x_0) ;  /* 0xfffffffc00fc7947 */ /* 0x000fc0000383ffff */
[----:B------:R-:W-:-:S00]  /*11d0*/  NOP ;  /* 0x0000000000007918 */ /* 0x000fc00000000000 */
        /* <DEDUP_REMOVED lines=10> */
.L_x_1:


//--------------------- .nv.global.init           --------------------------
	.section	.nv.global.init,"aw",@progbits
.nv.global.init:
	.type		_$_str,@object
	.size		_$_str,(_$_str_$_2 - _$_str)
_$_str:
        /*0000*/ 	.byte	0x5f, 0x5f, 0x43, 0x55, 0x44, 0x41, 0x5f, 0x46, 0x54, 0x5a, 0x00
	.type		_$_str_$_2,@object
	.size		_$_str_$_2,(.L_1 - _$_str_$_2)
_$_str_$_2:
        /*000b*/ 	.byte	0x5f, 0x5f, 0x43, 0x55, 0x44, 0x41, 0x5f, 0x50, 0x52, 0x45, 0x43, 0x5f, 0x53, 0x51, 0x52, 0x54
        /*001b*/ 	.byte	0x00
.L_1:


//--------------------- .nv.shared.triton_poi_fused_div_22 --------------------------
	.section	.nv.shared.triton_poi_fused_div_22,"aw",@nobits
	.sectionflags	@""
	.align	16
	.zero		1024


//--------------------- .nv.constant0.triton_poi_fused_div_22 --------------------------
	.section	.nv.constant0.triton_poi_fused_div_22,"a",@progbits
	.sectionflags	@""
	.align	4
.nv.constant0.triton_poi_fused_div_22:
	.zero		560
